//
// Generated by NVIDIA NVVM Compiler
//
// Compiler Build ID: CL-36424714
// Cuda compilation tools, release 13.0, V13.0.88
// Based on NVVM 20.0.0
//

.version 9.0
.target sm_100
.address_size 64

	// .globl	_Z11definitionsPiPjPy

.visible .entry _Z11definitionsPiPjPy(
	.param .u64 .ptr .align 1 _Z11definitionsPiPjPy_param_0,
	.param .u64 .ptr .align 1 _Z11definitionsPiPjPy_param_1,
	.param .u64 .ptr .align 1 _Z11definitionsPiPjPy_param_2
)
{
	.reg .b32 	%r<3>;
	.reg .b64 	%rd<8>;

	ld.param.u64 	%rd1, [_Z11definitionsPiPjPy_param_0];
	ld.param.u64 	%rd2, [_Z11definitionsPiPjPy_param_1];
	ld.param.u64 	%rd3, [_Z11definitionsPiPjPy_param_2];
	cvta.to.global.u64 	%rd4, %rd3;
	cvta.to.global.u64 	%rd5, %rd2;
	cvta.to.global.u64 	%rd6, %rd1;
	atom.global.max.s32 	%r1, [%rd6], 10;
	atom.global.max.u32 	%r2, [%rd5], 1;
	atom.global.max.u64 	%rd7, [%rd4], 5;
	ret;

}


// ===== COMPILED SASS (sm_100) =====

	.target	sm_100

	.elftype	@"ET_EXEC"


//--------------------- .note.nv.tkinfo           --------------------------
	.section	.note.nv.tkinfo,"",@"SHT_NOTE"
	.sectionflags	@"SHF_NOTE_NV_TKINFO"
	.tkinfo
        /*0018*/ 	.word	0x00000002
        /*0030*/ 	.string	""
        /*0030*/ 	.string	"ptxas"
        /*0030*/ 	.string	"Cuda compilation tools, release 13.0, V13.0.88"
        /*0030*/ 	.string	"Build cuda_13.0.r13.0/compiler.36424714_0"
        /*0030*/ 	.string	"-arch sm_100 -m 64 "



//--------------------- .note.nv.cuinfo           --------------------------
	.section	.note.nv.cuinfo,"",@"SHT_NOTE"
	.sectionflags	@"SHF_NOTE_NV_CUINFO"
        /*0018*/ 	.short	0x0002
        /*001a*/ 	.short	0x0064
        /*001c*/ 	.short	0x0082
	.zero		2


//--------------------- .nv.info                  --------------------------
	.section	.nv.info,"",@"SHT_CUDA_INFO"
	.align	4


	//----- nvinfo : EIATTR_REGCOUNT
	.align		4
        /*0000*/ 	.byte	0x04, 0x2f
        /*0002*/ 	.short	(.L_1 - .L_0)
	.align		4
.L_0:
        /*0004*/ 	.word	index@(_Z11definitionsPiPjPy)
        /*0008*/ 	.word	0x00000010


	//----- nvinfo : EIATTR_FRAME_SIZE
	.align		4
.L_1:
        /*000c*/ 	.byte	0x04, 0x11
        /*000e*/ 	.short	(.L_3 - .L_2)
	.align		4
.L_2:
        /*0010*/ 	.word	index@(_Z11definitionsPiPjPy)
        /*0014*/ 	.word	0x00000000


	//----- nvinfo : EIATTR_MIN_STACK_SIZE
	.align		4
.L_3:
        /*0018*/ 	.byte	0x04, 0x12
        /*001a*/ 	.short	(.L_5 - .L_4)
	.align		4
.L_4:
        /*001c*/ 	.word	index@(_Z11definitionsPiPjPy)
        /*0020*/ 	.word	0x00000000
.L_5:


//--------------------- .nv.compat                --------------------------
	.section	.nv.compat,"",@"SHT_CUDA_COMPAT_INFO"
	.align	4
        /*0000*/ 	.byte	0x02, 0x09, 0x00, 0x00, 0x02, 0x02, 0x01, 0x00, 0x02, 0x05, 0x05, 0x00, 0x03, 0x07, 0x01, 0x01
        /*0010*/ 	.byte	0x02, 0x03, 0x00, 0x00, 0x02, 0x06, 0x01, 0x00, 0x04, 0x0b, 0x08, 0x00, 0x09, 0x00, 0x00, 0x00
        /*0020*/ 	.byte	0x00, 0x00, 0x00, 0x00


//--------------------- .nv.info._Z11definitionsPiPjPy --------------------------
	.section	.nv.info._Z11definitionsPiPjPy,"",@"SHT_CUDA_INFO"
	.sectionflags	@""
	.align	4


	//----- nvinfo : EIATTR_CUDA_API_VERSION
	.align		4
        /*0000*/ 	.byte	0x04, 0x37
        /*0002*/ 	.short	(.L_7 - .L_6)
.L_6:
        /*0004*/ 	.word	0x00000082


	//----- nvinfo : EIATTR_KPARAM_INFO
	.align		4
.L_7:
        /*0008*/ 	.byte	0x04, 0x17
        /*000a*/ 	.short	(.L_9 - .L_8)
.L_8:
        /*000c*/ 	.word	0x00000000
        /*0010*/ 	.short	0x0002
        /*0012*/ 	.short	0x0010
        /*0014*/ 	.byte	0x00, 0xf5, 0x21, 0x00


	//----- nvinfo : EIATTR_KPARAM_INFO
	.align		4
.L_9:
        /*0018*/ 	.byte	0x04, 0x17
        /*001a*/ 	.short	(.L_11 - .L_10)
.L_10:
        /*001c*/ 	.word	0x00000000
        /*0020*/ 	.short	0x0001
        /*0022*/ 	.short	0x0008
        /*0024*/ 	.byte	0x00, 0xf5, 0x21, 0x00


	//----- nvinfo : EIATTR_KPARAM_INFO
	.align		4
.L_11:
        /*0028*/ 	.byte	0x04, 0x17
        /*002a*/ 	.short	(.L_13 - .L_12)
.L_12:
        /*002c*/ 	.word	0x00000000
        /*0030*/ 	.short	0x0000
        /*0032*/ 	.short	0x0000
        /*0034*/ 	.byte	0x00, 0xf5, 0x21, 0x00


	//----- nvinfo : EIATTR_SPARSE_MMA_MASK
	.align		4
.L_13:
        /*0038*/ 	.byte	0x03, 0x50
        /*003a*/ 	.short	0x0000


	//----- nvinfo : EIATTR_MAXREG_COUNT
	.align		4
        /*003c*/ 	.byte	0x03, 0x1b
        /*003e*/ 	.short	0x00ff


	//----- nvinfo : EIATTR_MERCURY_ISA_VERSION
	.align		4
        /*0040*/ 	.byte	0x03, 0x5f
        /*0042*/ 	.short	0x0101


	//----- nvinfo : EIATTR_INT_WARP_WIDE_INSTR_OFFSETS
	.align		4
        /*0044*/ 	.byte	0x04, 0x31
        /*0046*/ 	.short	(.L_15 - .L_14)


	//   ....[0]....
.L_14:
        /*0048*/ 	.word	0x00000040


	//   ....[1]....
        /*004c*/ 	.word	0x00000070


	//   ....[2]....
        /*0050*/ 	.word	0x000000a0


	//----- nvinfo : EIATTR_VRC_CTA_INIT_COUNT
	.align		4
.L_15:
        /*0054*/ 	.byte	0x02, 0x4a
	.zero		1
	.zero		1


	//----- nvinfo : EIATTR_EXIT_INSTR_OFFSETS
	.align		4
        /*0058*/ 	.byte	0x04, 0x1c
        /*005a*/ 	.short	(.L_17 - .L_16)


	//   ....[0]....
.L_16:
        /*005c*/ 	.word	0x00000140


	//----- nvinfo : EIATTR_CBANK_PARAM_SIZE
	.align		4
.L_17:
        /*0060*/ 	.byte	0x03, 0x19
        /*0062*/ 	.short	0x0018


	//----- nvinfo : EIATTR_PARAM_CBANK
	.align		4
        /*0064*/ 	.byte	0x04, 0x0a
        /*0066*/ 	.short	(.L_19 - .L_18)
	.align		4
.L_18:
        /*0068*/ 	.word	index@(.nv.constant0._Z11definitionsPiPjPy)
        /*006c*/ 	.short	0x0380
        /*006e*/ 	.short	0x0018


	//----- nvinfo : EIATTR_SW_WAR
	.align		4
.L_19:
        /*0070*/ 	.byte	0x04, 0x36
        /*0072*/ 	.short	(.L_21 - .L_20)
.L_20:
        /*0074*/ 	.word	0x00000008
.L_21:


//--------------------- .nv.callgraph             --------------------------
	.section	.nv.callgraph,"",@"SHT_CUDA_CALLGRAPH"
	.align	4
	.sectionentsize	8
	.align		4
        /*0000*/ 	.word	0x00000000
	.align		4
        /*0004*/ 	.word	0xffffffff
	.align		4
        /*0008*/ 	.word	0x00000000
	.align		4
        /*000c*/ 	.word	0xfffffffe
	.align		4
        /*0010*/ 	.word	0x00000000
	.align		4
        /*0014*/ 	.word	0xfffffffd
	.align		4
        /*0018*/ 	.word	0x00000000
	.align		4
        /*001c*/ 	.word	0xfffffffc


//--------------------- .text._Z11definitionsPiPjPy --------------------------
	.section	.text._Z11definitionsPiPjPy,"ax",@progbits
	.align	128
        .global         _Z11definitionsPiPjPy
        .type           _Z11definitionsPiPjPy,@function
        .size           _Z11definitionsPiPjPy,(.L_x_1 - _Z11definitionsPiPjPy)
        .other          _Z11definitionsPiPjPy,@"STO_CUDA_ENTRY STV_DEFAULT"
_Z11definitionsPiPjPy:
.text._Z11definitionsPiPjPy:
[----:B------:R-:W-:Y:S01]  /*0000*/  LDC R1, c[0x0][0x37c] ;  /* 0x0000df00ff017b82 */ /* 0x000fe20000000800 */
[----:B------:R-:W0:Y:S07]  /*0010*/  S2R R0, SR_LANEID ;  /* 0x0000000000007919 */ /* 0x000e2e0000000000 */
[----:B------:R-:W1:Y:S01]  /*0020*/  LDC.64 R2, c[0x0][0x380] ;  /* 0x0000e000ff027b82 */ /* 0x000e620000000a00 */
[----:B------:R-:W-:Y:S01]  /*0030*/  IMAD.MOV.U32 R8, RZ, RZ, 0xa ;  /* 0x0000000aff087424 */ /* 0x000fe200078e00ff */
[----:B------:R-:W-:Y:S01]  /*0040*/  VOTEU.ANY UR4, UPT, PT ;  /* 0x0000000000047886 */ /* 0x000fe200038e0100 */
[----:B------:R-:W-:Y:S01]  /*0050*/  IMAD.MOV.U32 R9, RZ, RZ, 0x1 ;  /* 0x00000001ff097424 */ /* 0x000fe200078e00ff */
[----:B------:R-:W-:-:S02]  /*0060*/  UFLO.U32 UR4, UR4 ;  /* 0x00000004000472bd */ /* 0x000fc400080e0000 */
[----:B------:R-:W-:Y:S01]  /*0070*/  CREDUX.MAX.S32 UR5, R8 ;  /* 0x00000000080572cc */ /* 0x000fe20000000200 */
[----:B------:R-:W1:Y:S01]  /*0080*/  LDCU.64 UR6, c[0x0][0x358] ;  /* 0x00006b00ff0677ac */ /* 0x000e620008000a00 */
[----:B------:R-:W2:Y:S01]  /*0090*/  LDC.64 R4, c[0x0][0x388] ;  /* 0x0000e200ff047b82 */ /* 0x000ea20000000a00 */
[----:B------:R-:W-:Y:S01]  /*00a0*/  CREDUX.MAX UR8, R9 ;  /* 0x00000000090872cc */ /* 0x000fe20000000000 */
[----:B------:R-:W-:Y:S02]  /*00b0*/  HFMA2 R8, -RZ, RZ, 0, 2.98023223876953125e-07 ;  /* 0x00000005ff087431 */ /* 0x000fe400000001ff */
[----:B------:R-:W-:-:S04]  /*00c0*/  IMAD.MOV.U32 R9, RZ, RZ, 0x0 ;  /* 0x00000000ff097424 */ /* 0x000fc800078e00ff */
[----:B------:R-:W3:Y:S03]  /*00d0*/  LDC.64 R6, c[0x0][0x390] ;  /* 0x0000e400ff067b82 */ /* 0x000ee60000000a00 */
[----:B------:R-:W-:-:S03]  /*00e0*/  MOV R11, UR5 ;  /* 0x00000005000b7c02 */ /* 0x000fc60008000f00 */
[----:B------:R-:W-:Y:S01]  /*00f0*/  IMAD.U32 R13, RZ, RZ, UR8 ;  /* 0x00000008ff0d7e24 */ /* 0x000fe2000f8e00ff */
[----:B0-----:R-:W-:-:S13]  /*0100*/  ISETP.EQ.U32.AND P0, PT, R0, UR4, PT ;  /* 0x0000000400007c0c */ /* 0x001fda000bf02070 */
[----:B-1----:R-:W-:Y:S04]  /*0110*/  @P0 REDG.E.MAX.S32.STRONG.GPU desc[UR6][R2.64], R11 ;  /* 0x0000000b0200098e */ /* 0x002fe8000d12e306 */
[----:B--2---:R-:W-:Y:S04]  /*0120*/  @P0 REDG.E.MAX.STRONG.GPU desc[UR6][R4.64], R13 ;  /* 0x0000000d0400098e */ /* 0x004fe8000d12e106 */
[----:B---3--:R-:W-:Y:S01]  /*0130*/  REDG.E.MAX.64.STRONG.GPU desc[UR6][R6.64], R8 ;  /* 0x000000080600798e */ /* 0x008fe2000d12e506 */
[----:B------:R-:W-:Y:S05]  /*0140*/  EXIT ;  /* 0x000000000000794d */ /* 0x000fea0003800000 */
.L_x_0:
[----:B------:R-:W-:-:S00]  /*0150*/  BRA `(.L_x_0) ;  /* 0xfffffffc00fc7947 */ /* 0x000fc0000383ffff */
[----:B------:R-:W-:-:S00]  /*0160*/  NOP ;  /* 0x0000000000007918 */ /* 0x000fc00000000000 */
        /* <DEDUP_REMOVED lines=9> */
.L_x_1:


//--------------------- .nv.shared.reserved.0     --------------------------
	.section	.nv.shared.reserved.0,"aw",@nobits
	.weak		__nv_reservedSMEM_offset_0_alias
	.size		__nv_reservedSMEM_offset_0_alias, 0, 64
	.other		__nv_reservedSMEM_offset_0_alias,@"STO_CUDA_RESERVED_SHARED STV_DEFAULT"
__nv_reservedSMEM_offset_0_alias:
	.zero		0
	.zero		64


//--------------------- .nv.constant0._Z11definitionsPiPjPy --------------------------
	.section	.nv.constant0._Z11definitionsPiPjPy,"a",@progbits
	.sectionflags	@""
	.align	4
.nv.constant0._Z11definitionsPiPjPy:
	.zero		920


//--------------------- SYMBOLS --------------------------

	.type		.nv.reservedSmem.offset0,@object
	.size		.nv.reservedSmem.offset0,0x4
